	.headerflags	@"EF_CUDA_TEXMODE_UNIFIED EF_CUDA_64BIT_ADDRESS EF_CUDA_ACCELERATORS EF_CUDA_SM90 EF_CUDA_VIRTUAL_SM(EF_CUDA_SM90)"
	.elftype	@"ET_EXEC"


//--------------------- .nv.info                  --------------------------
	.section	.nv.info,"",@"SHT_CUDA_INFO"
	.align	4


	//----- nvinfo : EIATTR_REGCOUNT
	.align		4
        /*0000*/ 	.byte	0x04, 0x2f
        /*0002*/ 	.short	(.L_3 - .L_2)
	.align		4
.L_2:
        /*0004*/ 	.word	index@(triton_poi_fused_cat_0)
        /*0008*/ 	.word	0x00000017


	//----- nvinfo : EIATTR_MIN_STACK_SIZE
	.align		4
.L_3:
        /*000c*/ 	.byte	0x04, 0x12
        /*000e*/ 	.short	(.L_5 - .L_4)
	.align		4
.L_4:
        /*0010*/ 	.word	index@(triton_poi_fused_cat_0)
        /*0014*/ 	.word	0x00000020


	//----- nvinfo : EIATTR_FRAME_SIZE
	.align		4
.L_5:
        /*0018*/ 	.byte	0x04, 0x11
        /*001a*/ 	.short	(.L_7 - .L_6)
	.align		4
.L_6:
        /*001c*/ 	.word	index@(triton_poi_fused_cat_0)
        /*0020*/ 	.word	0x00000020


	//----- nvinfo : EIATTR_MIN_STACK_SIZE
	.align		4
.L_7:
        /*0024*/ 	.byte	0x04, 0x12
        /*0026*/ 	.short	(.L_9 - .L_8)
	.align		4
.L_8:
        /*0028*/ 	.word	index@(triton_poi_fused_cat_0)
        /*002c*/ 	.word	0x00000020
.L_9:


//--------------------- .nv.info.triton_poi_fused_cat_0 --------------------------
	.section	.nv.info.triton_poi_fused_cat_0,"",@"SHT_CUDA_INFO"
	.sectionflags	@""
	.align	4


	//----- nvinfo : EIATTR_CUDA_API_VERSION
	.align		4
        /*0000*/ 	.byte	0x04, 0x37
        /*0002*/ 	.short	(.L_11 - .L_10)
.L_10:
        /*0004*/ 	.word	0x0000007c


	//----- nvinfo : EIATTR_KPARAM_INFO
	.align		4
.L_11:
        /*0008*/ 	.byte	0x04, 0x17
        /*000a*/ 	.short	(.L_13 - .L_12)
.L_12:
        /*000c*/ 	.word	0x00000000
        /*0010*/ 	.short	0x0003
        /*0012*/ 	.short	0x0018
        /*0014*/ 	.byte	0x00, 0xf0, 0x11, 0x00


	//----- nvinfo : EIATTR_KPARAM_INFO
	.align		4
.L_13:
        /*0018*/ 	.byte	0x04, 0x17
        /*001a*/ 	.short	(.L_15 - .L_14)
.L_14:
        /*001c*/ 	.word	0x00000000
        /*0020*/ 	.short	0x0002
        /*0022*/ 	.short	0x0010
        /*0024*/ 	.byte	0x00, 0xf4, 0x21, 0x00


	//----- nvinfo : EIATTR_KPARAM_INFO
	.align		4
.L_15:
        /*0028*/ 	.byte	0x04, 0x17
        /*002a*/ 	.short	(.L_17 - .L_16)
.L_16:
        /*002c*/ 	.word	0x00000000
        /*0030*/ 	.short	0x0001
        /*0032*/ 	.short	0x0008
        /*0034*/ 	.byte	0x00, 0xf4, 0x21, 0x00


	//----- nvinfo : EIATTR_KPARAM_INFO
	.align		4
.L_17:
        /*0038*/ 	.byte	0x04, 0x17
        /*003a*/ 	.short	(.L_19 - .L_18)
.L_18:
        /*003c*/ 	.word	0x00000000
        /*0040*/ 	.short	0x0000
        /*0042*/ 	.short	0x0000
        /*0044*/ 	.byte	0x00, 0xf4, 0x21, 0x00


	//----- nvinfo : EIATTR_SPARSE_MMA_MASK
	.align		4
.L_19:
        /*0048*/ 	.byte	0x03, 0x50
        /*004a*/ 	.short	0x0000


	//----- nvinfo : EIATTR_MAXREG_COUNT
	.align		4
        /*004c*/ 	.byte	0x03, 0x1b
        /*004e*/ 	.short	0x00ff


	//----- nvinfo : EIATTR_EXIT_INSTR_OFFSETS
	.align		4
        /*0050*/ 	.byte	0x04, 0x1c
        /*0052*/ 	.short	(.L_21 - .L_20)


	//   ....[0]....
.L_20:
        /*0054*/ 	.word	0x00001920


	//   ....[1]....
        /*0058*/ 	.word	0x00001940


	//----- nvinfo : EIATTR_REQNTID
	.align		4
.L_21:
        /*005c*/ 	.byte	0x04, 0x10
        /*005e*/ 	.short	(.L_23 - .L_22)
.L_22:
        /*0060*/ 	.word	0x00000080
        /*0064*/ 	.word	0x00000001
        /*0068*/ 	.word	0x00000001


	//----- nvinfo : EIATTR_CRS_STACK_SIZE
	.align		4
.L_23:
        /*006c*/ 	.byte	0x04, 0x1e
        /*006e*/ 	.short	(.L_25 - .L_24)
.L_24:
        /*0070*/ 	.word	0x00000000


	//----- nvinfo : EIATTR_CBANK_PARAM_SIZE
	.align		4
.L_25:
        /*0074*/ 	.byte	0x03, 0x19
        /*0076*/ 	.short	0x001c


	//----- nvinfo : EIATTR_PARAM_CBANK
	.align		4
        /*0078*/ 	.byte	0x04, 0x0a
        /*007a*/ 	.short	(.L_27 - .L_26)
	.align		4
.L_26:
        /*007c*/ 	.word	index@(.nv.constant0.triton_poi_fused_cat_0)
        /*0080*/ 	.short	0x0210
        /*0082*/ 	.short	0x001c


	//----- nvinfo : EIATTR_SW_WAR
	.align		4
.L_27:
        /*0084*/ 	.byte	0x04, 0x36
        /*0086*/ 	.short	(.L_29 - .L_28)
.L_28:
        /*0088*/ 	.word	0x00000008
.L_29:


//--------------------- .nv.callgraph             --------------------------
	.section	.nv.callgraph,"",@"SHT_CUDA_CALLGRAPH"
	.align	4
	.sectionentsize	8
	.align		4
        /*0000*/ 	.word	0x00000000
	.align		4
        /*0004*/ 	.word	0xffffffff
	.align		4
        /*0008*/ 	.word	0x00000000
	.align		4
        /*000c*/ 	.word	0xfffffffe
	.align		4
        /*0010*/ 	.word	0x00000000
	.align		4
        /*0014*/ 	.word	0xfffffffd
	.align		4
        /*0018*/ 	.word	0x00000000
	.align		4
        /*001c*/ 	.word	0xfffffffc


//--------------------- .nv.constant4             --------------------------
	.section	.nv.constant4,"a",@progbits
	.align	8
	.align		8
.nv.constant4:
        /*0000*/ 	.dword	_$_str
	.align		8
        /*0008*/ 	.dword	__cudart_i2opi_f


//--------------------- .text.triton_poi_fused_cat_0 --------------------------
	.section	.text.triton_poi_fused_cat_0,"ax",@progbits
	.align	128
        .global         triton_poi_fused_cat_0
        .type           triton_poi_fused_cat_0,@function
        .size           triton_poi_fused_cat_0,(.L_x_13 - triton_poi_fused_cat_0)
        .other          triton_poi_fused_cat_0,@"STO_CUDA_ENTRY STV_DEFAULT"
triton_poi_fused_cat_0:
.text.triton_poi_fused_cat_0:
[----:B------:R-:W0:Y:S01]  /*0000*/  LDC R1, c[0x0][0x28] ;  /* 0x00000a00ff017b82 */ /* 0x000e220000000800 */
[----:B------:R-:W1:Y:S07]  /*0010*/  S2R R0, SR_TID.X ;  /* 0x0000000000007919 */ /* 0x000e6e0000002100 */
[----:B------:R-:W2:Y:S01]  /*0020*/  LDC.64 R10, c[0x0][0x218] ;  /* 0x00008600ff0a7b82 */ /* 0x000ea20000000a00 */
[----:B------:R-:W-:Y:S01]  /*0030*/  ULDC.64 UR4, c[0x0][0x208] ;  /* 0x0000820000047ab9 */ /* 0x000fe20000000a00 */
[----:B0-----:R-:W-:Y:S01]  /*0040*/  VIADD R1, R1, 0xffffffe0 ;  /* 0xffffffe001017836 */ /* 0x001fe20000000000 */
[----:B------:R-:W0:Y:S05]  /*0050*/  S2R R13, SR_CTAID.X ;  /* 0x00000000000d7919 */ /* 0x000e2a0000002500 */
[----:B------:R-:W3:Y:S01]  /*0060*/  LDC.64 R8, c[0x0][0x210] ;  /* 0x00008400ff087b82 */ /* 0x000ee20000000a00 */
[----:B-1----:R-:W-:-:S05]  /*0070*/  IMAD.SHL.U32 R0, R0, 0x2, RZ ;  /* 0x0000000200007824 */ /* 0x002fca00078e00ff */
[----:B------:R-:W-:-:S05]  /*0080*/  LOP3.LUT R0, R0, 0xfe, RZ, 0xc0, !PT ;  /* 0x000000fe00007812 */ /* 0x000fca00078ec0ff */
[----:B0-----:R-:W-:-:S05]  /*0090*/  IMAD R13, R13, 0x100, R0 ;  /* 0x000001000d0d7824 */ /* 0x001fca00078e0200 */
[----:B------:R-:W-:-:S04]  /*00a0*/  SHF.R.S32.HI R0, RZ, 0x1f, R13 ;  /* 0x0000001fff007819 */ /* 0x000fc8000001140d */
[----:B------:R-:W-:-:S04]  /*00b0*/  LEA.HI R0, R0, R13, RZ, 0x2 ;  /* 0x0000000d00007211 */ /* 0x000fc800078f10ff */
[----:B------:R-:W-:Y:S02]  /*00c0*/  LOP3.LUT R14, R0, 0xfffffffc, RZ, 0xc0, !PT ;  /* 0xfffffffc000e7812 */ /* 0x000fe400078ec0ff */
[----:B------:R-:W-:Y:S01]  /*00d0*/  SHF.R.S32.HI R3, RZ, 0x2, R0 ;  /* 0x00000002ff037819 */ /* 0x000fe20000011400 */
[----:B------:R-:W-:Y:S02]  /*00e0*/  IMAD.MOV.U32 R0, RZ, RZ, RZ ;  /* 0x000000ffff007224 */ /* 0x000fe400078e00ff */
[----:B------:R-:W-:Y:S02]  /*00f0*/  IMAD.IADD R14, R13, 0x1, -R14 ;  /* 0x000000010d0e7824 */ /* 0x000fe400078e0a0e */
[----:B--2---:R-:W-:Y:S01]  /*0100*/  IMAD.WIDE R10, R3, 0x4, R10 ;  /* 0x00000004030a7825 */ /* 0x004fe200078e020a */
[----:B------:R-:W-:Y:S02]  /*0110*/  CS2R R2, SRZ ;  /* 0x0000000000027805 */ /* 0x000fe4000001ff00 */
[C---:B------:R-:W-:Y:S01]  /*0120*/  ISETP.GE.AND P1, PT, R14.reuse, 0x2, PT ;  /* 0x000000020e00780c */ /* 0x040fe20003f26270 */
[----:B---3--:R-:W-:-:S03]  /*0130*/  IMAD.WIDE R8, R14, 0x4, R8 ;  /* 0x000000040e087825 */ /* 0x008fc600078e0208 */
[----:B------:R-:W-:-:S13]  /*0140*/  ISETP.LT.AND P0, PT, R13, 0x400, !P1 ;  /* 0x000004000d00780c */ /* 0x000fda0004f01270 */
[----:B------:R-:W2:Y:S04]  /*0150*/  @P0 LDG.E.EL.64 R2, desc[UR4][R8.64] ;  /* 0x0000000408020981 */ /* 0x000ea8000c2e1b00 */
[----:B------:R-:W3:Y:S01]  /*0160*/  @P0 LDG.E.EL R0, desc[UR4][R10.64] ;  /* 0x000000040a000981 */ /* 0x000ee2000c2e1900 */
[----:B------:R-:W-:-:S06]  /*0170*/  IMAD.MOV.U32 R16, RZ, RZ, RZ ;  /* 0x000000ffff107224 */ /* 0x000fcc00078e00ff */
[----:B------:R-:W4:Y:S01]  /*0180*/  @P0 LDG.E.EL R16, desc[UR4][R10.64] ;  /* 0x000000040a100981 */ /* 0x000f22000c2e1900 */
[----:B------:R-:W-:Y:S01]  /*0190*/  BSSY B0, `(.L_x_0) ;  /* 0x000004c000007945 */ /* 0x000fe20003800000 */
[----:B------:R-:W-:Y:S02]  /*01a0*/  ISETP.GE.AND P2, PT, R13, 0x400, PT ;  /* 0x000004000d00780c */ /* 0x000fe40003f46270 */
[----:B--2---:R-:W-:Y:S02]  /*01b0*/  SEL R2, R2, RZ, P0 ;  /* 0x000000ff02027207 */ /* 0x004fe40000000000 */
[----:B------:R-:W-:Y:S02]  /*01c0*/  SEL R15, R3, RZ, P0 ;  /* 0x000000ff030f7207 */ /* 0x000fe40000000000 */
[----:B---3--:R-:W-:-:S05]  /*01d0*/  SEL R5, R0, RZ, P0 ;  /* 0x000000ff00057207 */ /* 0x008fca0000000000 */
[----:B------:R-:W-:Y:S01]  /*01e0*/  FMUL R12, R2, R5 ;  /* 0x00000005020c7220 */ /* 0x000fe20000400000 */
[----:B----4-:R-:W-:-:S03]  /*01f0*/  SEL R16, R16, RZ, P0 ;  /* 0x000000ff10107207 */ /* 0x010fc60000000000 */
[C---:B------:R-:W-:Y:S01]  /*0200*/  FMUL R0, R12.reuse, 0.63661974668502807617 ;  /* 0x3f22f9830c007820 */ /* 0x040fe20000400000 */
[----:B------:R-:W-:-:S05]  /*0210*/  FADD.FTZ R4, |R12|, -RZ ;  /* 0x800000ff0c047221 */ /* 0x000fca0000010200 */
[----:B------:R-:W0:Y:S01]  /*0220*/  F2I.FTZ.NTZ R0, R0 ;  /* 0x0000000000007305 */ /* 0x000e220000213100 */
[----:B------:R-:W-:Y:S02]  /*0230*/  FSETP.GE.AND P3, PT, R4, 105615, PT ;  /* 0x47ce47800400780b */ /* 0x000fe40003f66000 */
[----:B0-----:R-:W-:-:S05]  /*0240*/  I2FP.F32.S32 R5, R0 ;  /* 0x0000000000057245 */ /* 0x001fca0000201400 */
[----:B------:R-:W-:-:S04]  /*0250*/  FFMA.FTZ R2, R5, -1.5707962512969970703, R12 ;  /* 0xbfc90fda05027823 */ /* 0x000fc8000001000c */
[----:B------:R-:W-:-:S04]  /*0260*/  FFMA.FTZ R2, R5, -7.5497894158615963534e-08, R2 ;  /* 0xb3a2216805027823 */ /* 0x000fc80000010002 */
[----:B------:R-:W-:Y:S01]  /*0270*/  FFMA.FTZ R6, R5, -5.3903029534742383927e-15, R2 ;  /* 0xa7c234c505067823 */ /* 0x000fe20000010002 */
[----:B------:R-:W-:Y:S06]  /*0280*/  @!P3 BRA `(.L_x_1) ;  /* 0x0000000000f0b947 */ /* 0x000fec0003800000 */
[----:B------:R-:W-:-:S13]  /*0290*/  FSETP.NEU.AND P0, PT, R4, +INF , PT ;  /* 0x7f8000000400780b */ /* 0x000fda0003f0d000 */
[----:B------:R-:W-:Y:S01]  /*02a0*/  @!P0 FMUL.FTZ R6, RZ, R12 ;  /* 0x0000000cff068220 */ /* 0x000fe20000410000 */
[----:B------:R-:W-:Y:S01]  /*02b0*/  @!P0 IMAD.MOV.U32 R0, RZ, RZ, RZ ;  /* 0x000000ffff008224 */ /* 0x000fe200078e00ff */
[----:B------:R-:W-:Y:S06]  /*02c0*/  @!P0 BRA `(.L_x_1) ;  /* 0x0000000000e08947 */ /* 0x000fec0003800000 */
[----:B------:R-:W-:Y:S01]  /*02d0*/  SHF.R.U32.HI R20, RZ, 0x17, R12 ;  /* 0x00000017ff147819 */ /* 0x000fe2000001160c */
[----:B------:R-:W-:Y:S01]  /*02e0*/  IMAD.SHL.U32 R3, R12, 0x100, RZ ;  /* 0x000001000c037824 */ /* 0x000fe200078e00ff */
[----:B------:R-:W-:Y:S01]  /*02f0*/  HFMA2.MMA R5, -RZ, RZ, 0, 0 ;  /* 0x00000000ff057435 */ /* 0x000fe200000001ff */
[----:B------:R-:W-:Y:S01]  /*0300*/  IMAD.MOV.U32 R0, RZ, RZ, RZ ;  /* 0x000000ffff007224 */ /* 0x000fe200078e00ff */
[----:B------:R-:W-:Y:S01]  /*0310*/  LOP3.LUT R2, R20, 0xe0, RZ, 0xc0, !PT ;  /* 0x000000e014027812 */ /* 0x000fe200078ec0ff */
[----:B------:R-:W-:Y:S01]  /*0320*/  IMAD.MOV.U32 R17, RZ, RZ, RZ ;  /* 0x000000ffff117224 */ /* 0x000fe200078e00ff */
[----:B------:R-:W-:Y:S01]  /*0330*/  LOP3.LUT R3, R3, 0x80000000, RZ, 0xfc, !PT ;  /* 0x8000000003037812 */ /* 0x000fe200078efcff */
[----:B------:R-:W-:Y:S02]  /*0340*/  ULDC.64 UR6, c[0x4][0x8] ;  /* 0x0100020000067ab9 */ /* 0x000fe40000000a00 */
[----:B------:R-:W-:Y:S02]  /*0350*/  VIADD R4, R2, 0xffffff80 ;  /* 0xffffff8002047836 */ /* 0x000fe40000000000 */
[----:B------:R-:W-:-:S03]  /*0360*/  IMAD.MOV.U32 R2, RZ, RZ, R1 ;  /* 0x000000ffff027224 */ /* 0x000fc600078e0001 */
[----:B------:R-:W-:-:S07]  /*0370*/  SHF.R.U32.HI R4, RZ, 0x5, R4 ;  /* 0x00000005ff047819 */ /* 0x000fce0000011604 */
.L_x_2:
[----:B------:R-:W-:-:S04]  /*0380*/  IADD3 R6, P0, R5, UR6, RZ ;  /* 0x0000000605067c10 */ /* 0x000fc8000ff1e0ff */
[----:B------:R-:W-:-:S05]  /*0390*/  IADD3.X R7, R17, UR7, RZ, P0, !PT ;  /* 0x0000000711077c10 */ /* 0x000fca00087fe4ff */
[----:B------:R0:W2:Y:S01]  /*03a0*/  LDG.E.CONSTANT R19, desc[UR4][R6.64] ;  /* 0x0000000406137981 */ /* 0x0000a2000c1e9900 */
[----:B------:R-:W-:-:S04]  /*03b0*/  IADD3 R5, P3, R5, 0x4, RZ ;  /* 0x0000000405057810 */ /* 0x000fc80007f7e0ff */
[----:B------:R-:W-:Y:S01]  /*03c0*/  ISETP.NE.U32.AND P0, PT, R5, 0x18, PT ;  /* 0x000000180500780c */ /* 0x000fe20003f05070 */
[----:B------:R-:W-:Y:S02]  /*03d0*/  IMAD.X R17, RZ, RZ, R17, P3 ;  /* 0x000000ffff117224 */ /* 0x000fe400018e0611 */
[----:B0-----:R-:W-:-:S03]  /*03e0*/  IMAD.MOV.U32 R6, RZ, RZ, R0 ;  /* 0x000000ffff067224 */ /* 0x001fc600078e0000 */
[----:B------:R-:W-:Y:S01]  /*03f0*/  ISETP.NE.AND.EX P0, PT, R17, RZ, PT, P0 ;  /* 0x000000ff1100720c */ /* 0x000fe20003f05300 */
[----:B------:R-:W-:Y:S02]  /*0400*/  IMAD.MOV.U32 R7, RZ, RZ, RZ ;  /* 0x000000ffff077224 */ /* 0x000fe400078e00ff */
[----:B--2---:R-:W-:-:S04]  /*0410*/  IMAD.WIDE.U32 R18, R3, R19, R6 ;  /* 0x0000001303127225 */ /* 0x004fc800078e0006 */
[----:B------:R-:W-:Y:S01]  /*0420*/  IMAD.MOV.U32 R0, RZ, RZ, R19 ;  /* 0x000000ffff007224 */ /* 0x000fe200078e0013 */
[----:B------:R0:W-:Y:S02]  /*0430*/  STL [R2], R18 ;  /* 0x0000001202007387 */ /* 0x0001e40000100800 */
[----:B0-----:R-:W-:-:S03]  /*0440*/  VIADD R2, R2, 0x4 ;  /* 0x0000000402027836 */ /* 0x001fc60000000000 */
[----:B------:R-:W-:Y:S05]  /*0450*/  @P0 BRA `(.L_x_2) ;  /* 0xfffffffc00c80947 */ /* 0x000fea000383ffff */
[----:B------:R-:W-:Y:S01]  /*0460*/  LOP3.LUT P0, R6, R20, 0x1f, RZ, 0xc0, !PT ;  /* 0x0000001f14067812 */ /* 0x000fe2000780c0ff */
[----:B------:R-:W-:Y:S01]  /*0470*/  IMAD R18, R4, -0x4, R1 ;  /* 0xfffffffc04127824 */ /* 0x000fe200078e0201 */
[----:B------:R0:W-:Y:S04]  /*0480*/  STL [R1+0x18], R0 ;  /* 0x0000180001007387 */ /* 0x0001e80000100800 */
[----:B------:R-:W2:Y:S04]  /*0490*/  LDL R2, [R18+0x18] ;  /* 0x0000180012027983 */ /* 0x000ea80000100800 */
[----:B------:R-:W3:Y:S04]  /*04a0*/  LDL R3, [R18+0x14] ;  /* 0x0000140012037983 */ /* 0x000ee80000100800 */
[----:B------:R-:W4:Y:S01]  /*04b0*/  @P0 LDL R7, [R18+0x10] ;  /* 0x0000100012070983 */ /* 0x000f220000100800 */
[----:B------:R-:W-:Y:S01]  /*04c0*/  @P0 IADD3 R4, -R6, 0x20, RZ ;  /* 0x0000002006040810 */ /* 0x000fe20007ffe1ff */
[----:B------:R-:W-:Y:S01]  /*04d0*/  UMOV UR6, 0x54442d19 ;  /* 0x54442d1900067882 */ /* 0x000fe20000000000 */
[----:B------:R-:W-:Y:S01]  /*04e0*/  UMOV UR7, 0x3bf921fb ;  /* 0x3bf921fb00077882 */ /* 0x000fe20000000000 */
[----:B--2---:R-:W-:-:S02]  /*04f0*/  @P0 SHF.L.U32 R5, R2, R6, RZ ;  /* 0x0000000602050219 */ /* 0x004fc400000006ff */
[----:B---3--:R-:W-:Y:S02]  /*0500*/  @P0 SHF.L.U32 R6, R3, R6, RZ ;  /* 0x0000000603060219 */ /* 0x008fe400000006ff */
[-C--:B----4-:R-:W-:Y:S02]  /*0510*/  @P0 SHF.R.U32.HI R7, RZ, R4.reuse, R7 ;  /* 0x00000004ff070219 */ /* 0x090fe40000011607 */
[----:B------:R-:W-:-:S03]  /*0520*/  @P0 SHF.R.U32.HI R4, RZ, R4, R3 ;  /* 0x00000004ff040219 */ /* 0x000fc60000011603 */
[----:B------:R-:W-:Y:S01]  /*0530*/  @P0 IMAD.IADD R3, R6, 0x1, R7 ;  /* 0x0000000106030824 */ /* 0x000fe200078e0207 */
[----:B------:R-:W-:-:S04]  /*0540*/  @P0 IADD3 R2, R5, R4, RZ ;  /* 0x0000000405020210 */ /* 0x000fc80007ffe0ff */
[C---:B------:R-:W-:Y:S01]  /*0550*/  SHF.L.W.U32.HI R17, R3.reuse, 0x2, R2 ;  /* 0x0000000203117819 */ /* 0x040fe20000010e02 */
[----:B------:R-:W-:-:S03]  /*0560*/  IMAD.SHL.U32 R3, R3, 0x4, RZ ;  /* 0x0000000403037824 */ /* 0x000fc600078e00ff */
[----:B0-----:R-:W-:-:S04]  /*0570*/  SHF.R.S32.HI R0, RZ, 0x1f, R17 ;  /* 0x0000001fff007819 */ /* 0x001fc80000011411 */
[C---:B------:R-:W-:Y:S02]  /*0580*/  LOP3.LUT R6, R0.reuse, R3, RZ, 0x3c, !PT ;  /* 0x0000000300067212 */ /* 0x040fe400078e3cff */
[----:B------:R-:W-:-:S04]  /*0590*/  LOP3.LUT R7, R0, R17, RZ, 0x3c, !PT ;  /* 0x0000001100077212 */ /* 0x000fc800078e3cff */
[----:B------:R-:W0:Y:S01]  /*05a0*/  I2F.F64.S64 R4, R6 ;  /* 0x0000000600047312 */ /* 0x000e220000301c00 */
[----:B------:R-:W-:Y:S02]  /*05b0*/  ISETP.GE.AND P0, PT, R12, RZ, PT ;  /* 0x000000ff0c00720c */ /* 0x000fe40003f06270 */
[----:B------:R-:W-:Y:S01]  /*05c0*/  SHF.R.U32.HI R0, RZ, 0x1e, R2 ;  /* 0x0000001eff007819 */ /* 0x000fe20000011602 */
[----:B0-----:R-:W-:-:S03]  /*05d0*/  DMUL R4, R4, UR6 ;  /* 0x0000000604047c28 */ /* 0x001fc60008000000 */
[C---:B------:R-:W-:Y:S02]  /*05e0*/  LEA.HI R0, R17.reuse, R0, RZ, 0x1 ;  /* 0x0000000011007211 */ /* 0x040fe400078f08ff */
[----:B------:R-:W-:-:S05]  /*05f0*/  LOP3.LUT R12, R17, R12, RZ, 0x3c, !PT ;  /* 0x0000000c110c7212 */ /* 0x000fca00078e3cff */
[----:B------:R-:W0:Y:S01]  /*0600*/  F2F.F32.F64 R4, R4 ;  /* 0x0000000400047310 */ /* 0x000e220000301000 */
[----:B------:R-:W-:Y:S01]  /*0610*/  ISETP.GE.AND P3, PT, R12, RZ, PT ;  /* 0x000000ff0c00720c */ /* 0x000fe20003f66270 */
[----:B------:R-:W-:-:S04]  /*0620*/  IMAD.MOV R2, RZ, RZ, -R0 ;  /* 0x000000ffff027224 */ /* 0x000fc800078e0a00 */
[----:B------:R-:W-:Y:S01]  /*0630*/  @!P0 IMAD.MOV.U32 R0, RZ, RZ, R2 ;  /* 0x000000ffff008224 */ /* 0x000fe200078e0002 */
[----:B0-----:R-:W-:-:S07]  /*0640*/  FSEL R6, -R4, R4, !P3 ;  /* 0x0000000404067208 */ /* 0x001fce0005800100 */
.L_x_1:
[----:B------:R-:W-:Y:S05]  /*0650*/  BSYNC B0 ;  /* 0x0000000000007941 */ /* 0x000fea0003800000 */
.L_x_0:
[----:B------:R-:W-:Y:S01]  /*0660*/  LOP3.LUT R2, R0, 0x1, RZ, 0xc0, !PT ;  /* 0x0000000100027812 */ /* 0x000fe200078ec0ff */
[----:B------:R-:W-:Y:S01]  /*0670*/  FMUL R15, R15, R16 ;  /* 0x000000100f0f7220 */ /* 0x000fe20000400000 */
[----:B------:R-:W-:Y:S01]  /*0680*/  FMUL.FTZ R16, R6, R6 ;  /* 0x0000000606107220 */ /* 0x000fe20000410000 */
[----:B------:R-:W-:Y:S01]  /*0690*/  LOP3.LUT P3, RZ, R0, 0x2, RZ, 0xc0, !PT ;  /* 0x0000000200ff7812 */ /* 0x000fe2000786c0ff */
[----:B------:R-:W-:Y:S01]  /*06a0*/  IMAD.MOV.U32 R3, RZ, RZ, -0x46b2bead ;  /* 0xb94d4153ff037424 */ /* 0x000fe200078e00ff */
[----:B------:R-:W-:Y:S01]  /*06b0*/  ISETP.NE.U32.AND P0, PT, R2, 0x1, PT ;  /* 0x000000010200780c */ /* 0x000fe20003f05070 */
[C---:B------:R-:W-:Y:S01]  /*06c0*/  FMUL R2, R15.reuse, 0.63661974668502807617 ;  /* 0x3f22f9830f027820 */ /* 0x040fe20000400000 */
[----:B------:R-:W-:Y:S01]  /*06d0*/  IMAD.MOV.U32 R4, RZ, RZ, 0x3c0885e4 ;  /* 0x3c0885e4ff047424 */ /* 0x000fe200078e00ff */
[----:B------:R-:W-:Y:S01]  /*06e0*/  BSSY B0, `(.L_x_3) ;  /* 0x0000050000007945 */ /* 0x000fe20003800000 */
[----:B------:R-:W-:Y:S01]  /*06f0*/  FSEL R0, R6, 1, P0 ;  /* 0x3f80000006007808 */ /* 0x000fe20000000000 */
[----:B------:R-:W-:-:S02]  /*0700*/  FADD.FTZ R6, |R15|, -RZ ;  /* 0x800000ff0f067221 */ /* 0x000fc40000010200 */
[----:B------:R-:W0:Y:S02]  /*0710*/  F2I.FTZ.NTZ R2, R2 ;  /* 0x0000000200027305 */ /* 0x000e240000213100 */
[----:B------:R-:W-:-:S04]  /*0720*/  FFMA.FTZ R7, R16, R0, RZ ;  /* 0x0000000010077223 */ /* 0x000fc800000100ff */
[----:B------:R-:W-:Y:S02]  /*0730*/  @!P0 IMAD.MOV.U32 R5, RZ, RZ, 0x37cbac00 ;  /* 0x37cbac00ff058424 */ /* 0x000fe400078e00ff */
[----:B------:R-:W-:Y:S02]  /*0740*/  @!P0 IMAD.MOV.U32 R4, RZ, RZ, 0x3d2aaabb ;  /* 0x3d2aaabbff048424 */ /* 0x000fe400078e00ff */
[----:B------:R-:W-:Y:S01]  /*0750*/  @!P0 FFMA.FTZ R3, R16, R5, -0.0013887860113754868507 ;  /* 0xbab607ed10038423 */ /* 0x000fe20000010005 */
[----:B------:R-:W-:Y:S01]  /*0760*/  MOV R5, 0xbe2aaaa8 ;  /* 0xbe2aaaa800057802 */ /* 0x000fe20000000f00 */
[----:B------:R-:W-:Y:S01]  /*0770*/  @!P0 IMAD.MOV.U32 R5, RZ, RZ, -0x41000001 ;  /* 0xbeffffffff058424 */ /* 0x000fe200078e00ff */
[----:B------:R-:W-:Y:S01]  /*0780*/  FSETP.GE.AND P0, PT, R6, 105615, PT ;  /* 0x47ce47800600780b */ /* 0x000fe20003f06000 */
[----:B------:R-:W-:Y:S01]  /*0790*/  FFMA.FTZ R4, R16, R3, R4 ;  /* 0x0000000310047223 */ /* 0x000fe20000010004 */
[----:B0-----:R-:W-:-:S03]  /*07a0*/  I2FP.F32.S32 R12, R2 ;  /* 0x00000002000c7245 */ /* 0x001fc60000201400 */
[----:B------:R-:W-:Y:S02]  /*07b0*/  FFMA.FTZ R5, R16, R4, R5 ;  /* 0x0000000410057223 */ /* 0x000fe40000010005 */
[C---:B------:R-:W-:Y:S02]  /*07c0*/  FFMA.FTZ R3, R12.reuse, -1.5707962512969970703, R15 ;  /* 0xbfc90fda0c037823 */ /* 0x040fe4000001000f */
[----:B------:R-:W-:Y:S02]  /*07d0*/  FFMA.FTZ R0, R7, R5, R0 ;  /* 0x0000000507007223 */ /* 0x000fe40000010000 */
[----:B------:R-:W-:Y:S02]  /*07e0*/  FFMA.FTZ R3, R12, -7.5497894158615963534e-08, R3 ;  /* 0xb3a221680c037823 */ /* 0x000fe40000010003 */
[----:B------:R-:W-:Y:S02]  /*07f0*/  @P3 FFMA.FTZ R0, R0, -1, RZ ;  /* 0xbf80000000003823 */ /* 0x000fe400000100ff */
        /* <DEDUP_REMOVED lines=8> */
[----:B------:R-:W-:Y:S01]  /*0880*/  ULDC.64 UR6, c[0x4][0x8] ;  /* 0x0100020000067ab9 */ /* 0x000fe20000000a00 */
[----:B------:R-:W-:Y:S01]  /*0890*/  IMAD.MOV.U32 R2, RZ, RZ, RZ ;  /* 0x000000ffff027224 */ /* 0x000fe200078e00ff */
[----:B------:R-:W-:Y:S01]  /*08a0*/  LOP3.LUT R3, R19, 0xe0, RZ, 0xc0, !PT ;  /* 0x000000e013037812 */ /* 0x000fe200078ec0ff */
[----:B------:R-:W-:Y:S01]  /*08b0*/  IMAD.MOV.U32 R12, RZ, RZ, RZ ;  /* 0x000000ffff0c7224 */ /* 0x000fe200078e00ff */
[----:B------:R-:W-:Y:S01]  /*08c0*/  LOP3.LUT R5, R5, 0x80000000, RZ, 0xfc, !PT ;  /* 0x8000000005057812 */ /* 0x000fe200078efcff */
[----:B------:R-:W-:Y:S02]  /*08d0*/  IMAD.MOV.U32 R18, RZ, RZ, RZ ;  /* 0x000000ffff127224 */ /* 0x000fe400078e00ff */
[----:B------:R-:W-:Y:S02]  /*08e0*/  VIADD R4, R3, 0xffffff80 ;  /* 0xffffff8003047836 */ /* 0x000fe40000000000 */
[----:B------:R-:W-:-:S03]  /*08f0*/  IMAD.MOV.U32 R3, RZ, RZ, R1 ;  /* 0x000000ffff037224 */ /* 0x000fc600078e0001 */
[----:B------:R-:W-:-:S07]  /*0900*/  SHF.R.U32.HI R4, RZ, 0x5, R4 ;  /* 0x00000005ff047819 */ /* 0x000fce0000011604 */
.L_x_5:
[----:B------:R-:W-:-:S04]  /*0910*/  IADD3 R16, P0, R12, UR6, RZ ;  /* 0x000000060c107c10 */ /* 0x000fc8000ff1e0ff */
[----:B------:R-:W-:-:S06]  /*0920*/  IADD3.X R17, R18, UR7, RZ, P0, !PT ;  /* 0x0000000712117c10 */ /* 0x000fcc00087fe4ff */
[----:B------:R-:W2:Y:S01]  /*0930*/  LDG.E.CONSTANT R17, desc[UR4][R16.64] ;  /* 0x0000000410117981 */ /* 0x000ea2000c1e9900 */
[----:B------:R-:W-:Y:S01]  /*0940*/  IADD3 R12, P3, R12, 0x4, RZ ;  /* 0x000000040c0c7810 */ /* 0x000fe20007f7e0ff */
[----:B------:R-:W-:Y:S01]  /*0950*/  IMAD.MOV.U32 R7, RZ, RZ, RZ ;  /* 0x000000ffff077224 */ /* 0x000fe200078e00ff */
[----:B------:R-:W-:Y:S02]  /*0960*/  MOV R6, R2 ;  /* 0x0000000200067202 */ /* 0x000fe40000000f00 */
[----:B------:R-:W-:Y:S01]  /*0970*/  ISETP.NE.U32.AND P0, PT, R12, 0x18, PT ;  /* 0x000000180c00780c */ /* 0x000fe20003f05070 */
[----:B------:R-:W-:-:S05]  /*0980*/  IMAD.X R18, RZ, RZ, R18, P3 ;  /* 0x000000ffff127224 */ /* 0x000fca00018e0612 */
[----:B------:R-:W-:Y:S01]  /*0990*/  ISETP.NE.AND.EX P0, PT, R18, RZ, PT, P0 ;  /* 0x000000ff1200720c */ /* 0x000fe20003f05300 */
[----:B--2---:R-:W-:-:S04]  /*09a0*/  IMAD.WIDE.U32 R6, R5, R17, R6 ;  /* 0x0000001105067225 */ /* 0x004fc800078e0006 */
[----:B------:R-:W-:Y:S01]  /*09b0*/  IMAD.MOV.U32 R2, RZ, RZ, R7 ;  /* 0x000000ffff027224 */ /* 0x000fe200078e0007 */
[----:B------:R0:W-:Y:S02]  /*09c0*/  STL [R3], R6 ;  /* 0x0000000603007387 */ /* 0x0001e40000100800 */
[----:B0-----:R-:W-:-:S05]  /*09d0*/  VIADD R3, R3, 0x4 ;  /* 0x0000000403037836 */ /* 0x001fca0000000000 */
        /* <DEDUP_REMOVED lines=14> */
[----:B------:R-:W-:Y:S02]  /*0ac0*/  @P0 IMAD.IADD R4, R7, 0x1, R12 ;  /* 0x0000000107040824 */ /* 0x000fe400078e020c */
[----:B------:R-:W-:-:S05]  /*0ad0*/  @P0 IMAD.IADD R3, R6, 0x1, R5 ;  /* 0x0000000106030824 */ /* 0x000fca00078e0205 */
[C---:B------:R-:W-:Y:S01]  /*0ae0*/  SHF.L.W.U32.HI R12, R4.reuse, 0x2, R3 ;  /* 0x00000002040c7819 */ /* 0x040fe20000010e03 */
[----:B------:R-:W-:-:S03]  /*0af0*/  IMAD.SHL.U32 R4, R4, 0x4, RZ ;  /* 0x0000000404047824 */ /* 0x000fc600078e00ff */
[----:B------:R-:W-:-:S04]  /*0b00*/  SHF.R.S32.HI R5, RZ, 0x1f, R12 ;  /* 0x0000001fff057819 */ /* 0x000fc8000001140c */
[C---:B------:R-:W-:Y:S02]  /*0b10*/  LOP3.LUT R6, R5.reuse, R4, RZ, 0x3c, !PT ;  /* 0x0000000405067212 */ /* 0x040fe400078e3cff */
[----:B------:R-:W-:-:S04]  /*0b20*/  LOP3.LUT R7, R5, R12, RZ, 0x3c, !PT ;  /* 0x0000000c05077212 */ /* 0x000fc800078e3cff */
[----:B------:R-:W1:Y:S01]  /*0b30*/  I2F.F64.S64 R4, R6 ;  /* 0x0000000600047312 */ /* 0x000e620000301c00 */
[----:B0-----:R-:W-:Y:S02]  /*0b40*/  SHF.R.U32.HI R2, RZ, 0x1e, R3 ;  /* 0x0000001eff027819 */ /* 0x001fe40000011603 */
[----:B------:R-:W-:Y:S01]  /*0b50*/  ISETP.GE.AND P0, PT, R15, RZ, PT ;  /* 0x000000ff0f00720c */ /* 0x000fe20003f06270 */
[----:B-1----:R-:W-:Y:S01]  /*0b60*/  DMUL R4, R4, UR6 ;  /* 0x0000000604047c28 */ /* 0x002fe20008000000 */
[C---:B------:R-:W-:Y:S02]  /*0b70*/  LEA.HI R2, R12.reuse, R2, RZ, 0x1 ;  /* 0x000000020c027211 */ /* 0x040fe400078f08ff */
[----:B------:R-:W-:-:S07]  /*0b80*/  LOP3.LUT R15, R12, R15, RZ, 0x3c, !PT ;  /* 0x0000000f0c0f7212 */ /* 0x000fce00078e3cff */
[----:B------:R-:W0:Y:S01]  /*0b90*/  F2F.F32.F64 R4, R4 ;  /* 0x0000000400047310 */ /* 0x000e220000301000 */
[----:B------:R-:W-:Y:S01]  /*0ba0*/  IMAD.MOV R3, RZ, RZ, -R2 ;  /* 0x000000ffff037224 */ /* 0x000fe200078e0a02 */
[----:B------:R-:W-:-:S04]  /*0bb0*/  ISETP.GE.AND P3, PT, R15, RZ, PT ;  /* 0x000000ff0f00720c */ /* 0x000fc80003f66270 */
[----:B------:R-:W-:Y:S02]  /*0bc0*/  @!P0 MOV R2, R3 ;  /* 0x0000000300028202 */ /* 0x000fe40000000f00 */
[----:B0-----:R-:W-:-:S07]  /*0bd0*/  FSEL R7, -R4, R4, !P3 ;  /* 0x0000000404077208 */ /* 0x001fce0005800100 */
.L_x_4:
[----:B------:R-:W-:Y:S05]  /*0be0*/  BSYNC B0 ;  /* 0x0000000000007941 */ /* 0x000fea0003800000 */
.L_x_3:
[----:B------:R-:W-:Y:S02]  /*0bf0*/  ISETP.GT.AND P3, PT, R14, 0x1, !P2 ;  /* 0x000000010e00780c */ /* 0x000fe40005764270 */
[----:B------:R-:W-:Y:S01]  /*0c00*/  CS2R R4, SRZ ;  /* 0x0000000000047805 */ /* 0x000fe2000001ff00 */
[----:B------:R-:W-:-:S10]  /*0c10*/  IMAD.MOV.U32 R3, RZ, RZ, RZ ;  /* 0x000000ffff037224 */ /* 0x000fd400078e00ff */
[----:B------:R0:W2:Y:S04]  /*0c20*/  @P3 LDG.E.EL.64 R4, desc[UR4][R8.64+-0x8] ;  /* 0xfffff80408043981 */ /* 0x0000a8000c2e1b00 */
[----:B------:R-:W3:Y:S01]  /*0c30*/  @P3 LDG.E.EL R3, desc[UR4][R10.64] ;  /* 0x000000040a033981 */ /* 0x000ee2000c2e1900 */
[----:B------:R-:W-:-:S06]  /*0c40*/  IMAD.MOV.U32 R6, RZ, RZ, RZ ;  /* 0x000000ffff067224 */ /* 0x000fcc00078e00ff */
[----:B------:R1:W4:Y:S01]  /*0c50*/  @P3 LDG.E.EL R6, desc[UR4][R10.64] ;  /* 0x000000040a063981 */ /* 0x000322000c2e1900 */
[----:B------:R-:W-:Y:S01]  /*0c60*/  LOP3.LUT P0, RZ, R2, 0x2, RZ, 0xc0, !PT ;  /* 0x0000000202ff7812 */ /* 0x000fe2000780c0ff */
[----:B0-----:R-:W-:Y:S01]  /*0c70*/  IMAD.MOV.U32 R9, RZ, RZ, 0x3c0885e4 ;  /* 0x3c0885e4ff097424 */ /* 0x001fe200078e00ff */
[----:B------:R-:W-:Y:S01]  /*0c80*/  BSSY B0, `(.L_x_6) ;  /* 0x0000059000007945 */ /* 0x000fe20003800000 */
[----:B--2---:R-:W-:Y:S02]  /*0c90*/  SEL R4, R4, RZ, P3 ;  /* 0x000000ff04047207 */ /* 0x004fe40001800000 */
[----:B------:R-:W-:Y:S02]  /*0ca0*/  SEL R14, R5, RZ, P3 ;  /* 0x000000ff050e7207 */ /* 0x000fe40001800000 */
[----:B---3--:R-:W-:Y:S02]  /*0cb0*/  SEL R15, R3, RZ, P3 ;  /* 0x000000ff030f7207 */ /* 0x008fe40001800000 */
[----:B------:R-:W-:-:S03]  /*0cc0*/  LOP3.LUT R3, R2, 0x1, RZ, 0xc0, !PT ;  /* 0x0000000102037812 */ /* 0x000fc600078ec0ff */
[----:B------:R-:W-:Y:S01]  /*0cd0*/  FMUL R12, R4, R15 ;  /* 0x0000000f040c7220 */ /* 0x000fe20000400000 */
[----:B------:R-:W-:Y:S01]  /*0ce0*/  ISETP.NE.U32.AND P4, PT, R3, 0x1, PT ;  /* 0x000000010300780c */ /* 0x000fe20003f85070 */
[C---:B------:R-:W-:Y:S01]  /*0cf0*/  FMUL.FTZ R15, R7.reuse, R7 ;  /* 0x00000007070f7220 */ /* 0x040fe20000410000 */
[----:B------:R-:W-:Y:S02]  /*0d00*/  IMAD.MOV.U32 R4, RZ, RZ, -0x46b2bead ;  /* 0xb94d4153ff047424 */ /* 0x000fe400078e00ff */
[C---:B------:R-:W-:Y:S01]  /*0d10*/  FMUL R3, R12.reuse, 0.63661974668502807617 ;  /* 0x3f22f9830c037820 */ /* 0x040fe20000400000 */
[----:B------:R-:W-:Y:S01]  /*0d20*/  FSEL R2, R7, 1, P4 ;  /* 0x3f80000007027808 */ /* 0x000fe20002000000 */
[----:B------:R-:W-:-:S04]  /*0d30*/  FADD.FTZ R7, |R12|, -RZ ;  /* 0x800000ff0c077221 */ /* 0x000fc80000010200 */
[----:B------:R-:W1:Y:S03]  /*0d40*/  F2I.FTZ.NTZ R3, R3 ;  /* 0x0000000300037305 */ /* 0x000e660000213100 */
[----:B------:R-:W-:Y:S02]  /*0d50*/  @!P4 IMAD.MOV.U32 R8, RZ, RZ, 0x37cbac00 ;  /* 0x37cbac00ff08c424 */ /* 0x000fe400078e00ff */
[----:B------:R-:W-:Y:S02]  /*0d60*/  @!P4 IMAD.MOV.U32 R9, RZ, RZ, 0x3d2aaabb ;  /* 0x3d2aaabbff09c424 */ /* 0x000fe400078e00ff */
[----:B------:R-:W-:Y:S01]  /*0d70*/  @!P4 FFMA.FTZ R4, R15, R8, -0.0013887860113754868507 ;  /* 0xbab607ed0f04c423 */ /* 0x000fe20000010008 */
[----:B------:R-:W-:Y:S02]  /*0d80*/  IMAD.MOV.U32 R8, RZ, RZ, -0x41d55558 ;  /* 0xbe2aaaa8ff087424 */ /* 0x000fe400078e00ff */
[----:B------:R-:W-:Y:S01]  /*0d90*/  @!P4 IMAD.MOV.U32 R8, RZ, RZ, -0x41000001 ;  /* 0xbeffffffff08c424 */ /* 0x000fe200078e00ff */
[----:B------:R-:W-:Y:S01]  /*0da0*/  FSETP.GE.AND P4, PT, R7, 105615, PT ;  /* 0x47ce47800700780b */ /* 0x000fe20003f86000 */
[----:B------:R-:W-:Y:S01]  /*0db0*/  FFMA.FTZ R9, R15, R4, R9 ;  /* 0x000000040f097223 */ /* 0x000fe20000010009 */
[----:B-1----:R-:W-:-:S03]  /*0dc0*/  I2FP.F32.S32 R11, R3 ;  /* 0x00000003000b7245 */ /* 0x002fc60000201400 */
[C---:B------:R-:W-:Y:S01]  /*0dd0*/  FFMA.FTZ R9, R15.reuse, R9, R8 ;  /* 0x000000090f097223 */ /* 0x040fe20000010008 */
[----:B------:R-:W-:Y:S01]  /*0de0*/  FFMA.FTZ R15, R15, R2, RZ ;  /* 0x000000020f0f7223 */ /* 0x000fe200000100ff */
[----:B------:R-:W-:-:S03]  /*0df0*/  FFMA.FTZ R4, R11, -1.5707962512969970703, R12 ;  /* 0xbfc90fda0b047823 */ /* 0x000fc6000001000c */
[----:B------:R-:W-:Y:S01]  /*0e00*/  FFMA.FTZ R2, R15, R9, R2 ;  /* 0x000000090f027223 */ /* 0x000fe20000010002 */
[----:B----4-:R-:W-:Y:S01]  /*0e10*/  SEL R9, R6, RZ, P3 ;  /* 0x000000ff06097207 */ /* 0x010fe20001800000 */
[C---:B------:R-:W-:Y:S02]  /*0e20*/  FFMA.FTZ R4, R11.reuse, -7.5497894158615963534e-08, R4 ;  /* 0xb3a221680b047823 */ /* 0x040fe40000010004 */
[----:B------:R-:W-:Y:S02]  /*0e30*/  @P0 FFMA.FTZ R2, R2, -1, RZ ;  /* 0xbf80000002020823 */ /* 0x000fe400000100ff */
[----:B------:R-:W-:Y:S01]  /*0e40*/  FFMA.FTZ R11, R11, -5.3903029534742383927e-15, R4 ;  /* 0xa7c234c50b0b7823 */ /* 0x000fe20000010004 */
[----:B------:R-:W-:Y:S06]  /*0e50*/  @!P4 BRA `(.L_x_7) ;  /* 0x0000000000ecc947 */ /* 0x000fec0003800000 */
[----:B------:R-:W-:-:S13]  /*0e60*/  FSETP.NEU.AND P0, PT, R7, +INF , PT ;  /* 0x7f8000000700780b */ /* 0x000fda0003f0d000 */
[----:B------:R-:W-:Y:S01]  /*0e70*/  @!P0 FMUL.FTZ R11, RZ, R12 ;  /* 0x0000000cff0b8220 */ /* 0x000fe20000410000 */
[----:B------:R-:W-:Y:S01]  /*0e80*/  @!P0 MOV R3, RZ ;  /* 0x000000ff00038202 */ /* 0x000fe20000000f00 */
        /* <DEDUP_REMOVED lines=12> */
.L_x_8:
[----:B------:R-:W-:-:S04]  /*0f50*/  IADD3 R16, P0, R7, UR6, RZ ;  /* 0x0000000607107c10 */ /* 0x000fc8000ff1e0ff */
[----:B------:R-:W-:-:S05]  /*0f60*/  IADD3.X R17, R8, UR7, RZ, P0, !PT ;  /* 0x0000000708117c10 */ /* 0x000fca00087fe4ff */
[----:B------:R-:W2:Y:S01]  /*0f70*/  LDG.E.CONSTANT R11, desc[UR4][R16.64] ;  /* 0x00000004100b7981 */ /* 0x000ea2000c1e9900 */
[----:B------:R-:W-:Y:S01]  /*0f80*/  IADD3 R7, P3, R7, 0x4, RZ ;  /* 0x0000000407077810 */ /* 0x000fe20007f7e0ff */
[----:B------:R-:W-:-:S03]  /*0f90*/  IMAD.MOV.U32 R5, RZ, RZ, RZ ;  /* 0x000000ffff057224 */ /* 0x000fc600078e00ff */
[----:B------:R-:W-:Y:S02]  /*0fa0*/  ISETP.NE.U32.AND P0, PT, R7, 0x18, PT ;  /* 0x000000180700780c */ /* 0x000fe40003f05070 */
[----:B------:R-:W-:-:S04]  /*0fb0*/  IADD3.X R8, RZ, R8, RZ, P3, !PT ;  /* 0x00000008ff087210 */ /* 0x000fc80001ffe4ff */
        /* <DEDUP_REMOVED lines=15> */
[----:B---3--:R-:W-:-:S02]  /*10b0*/  @P0 SHF.L.U32 R7, R3, R15, RZ ;  /* 0x0000000f03070219 */ /* 0x008fc400000006ff */
[-C--:B----4-:R-:W-:Y:S02]  /*10c0*/  @P0 SHF.R.U32.HI R10, RZ, R5.reuse, R8 ;  /* 0x00000005ff0a0219 */ /* 0x090fe40000011608 */
[----:B--2---:R-:W-:Y:S02]  /*10d0*/  @P0 SHF.R.U32.HI R8, RZ, R5, R6 ;  /* 0x00000005ff080219 */ /* 0x004fe40000011606 */
[----:B------:R-:W-:-:S03]  /*10e0*/  @P0 SHF.L.U32 R5, R6, R15, RZ ;  /* 0x0000000f06050219 */ /* 0x000fc600000006ff */
[----:B------:R-:W-:Y:S02]  /*10f0*/  @P0 IMAD.IADD R3, R7, 0x1, R8 ;  /* 0x0000000107030824 */ /* 0x000fe400078e0208 */
[----:B------:R-:W-:-:S05]  /*1100*/  @P0 IMAD.IADD R6, R5, 0x1, R10 ;  /* 0x0000000105060824 */ /* 0x000fca00078e020a */
[C---:B------:R-:W-:Y:S01]  /*1110*/  SHF.L.W.U32.HI R8, R6.reuse, 0x2, R3 ;  /* 0x0000000206087819 */ /* 0x040fe20000010e03 */
[----:B------:R-:W-:-:S03]  /*1120*/  IMAD.SHL.U32 R6, R6, 0x4, RZ ;  /* 0x0000000406067824 */ /* 0x000fc600078e00ff */
[----:B------:R-:W-:-:S04]  /*1130*/  SHF.R.S32.HI R5, RZ, 0x1f, R8 ;  /* 0x0000001fff057819 */ /* 0x000fc80000011408 */
[C---:B------:R-:W-:Y:S02]  /*1140*/  LOP3.LUT R6, R5.reuse, R6, RZ, 0x3c, !PT ;  /* 0x0000000605067212 */ /* 0x040fe400078e3cff */
[----:B------:R-:W-:-:S04]  /*1150*/  LOP3.LUT R7, R5, R8, RZ, 0x3c, !PT ;  /* 0x0000000805077212 */ /* 0x000fc800078e3cff */
[----:B0-----:R-:W0:Y:S01]  /*1160*/  I2F.F64.S64 R4, R6 ;  /* 0x0000000600047312 */ /* 0x001e220000301c00 */
        /* <DEDUP_REMOVED lines=10> */
.L_x_7:
[----:B------:R-:W-:Y:S05]  /*1210*/  BSYNC B0 ;  /* 0x0000000000007941 */ /* 0x000fea0003800000 */
.L_x_6:
[----:B------:R-:W-:Y:S01]  /*1220*/  LOP3.LUT R4, R3, 0x1, RZ, 0xc0, !PT ;  /* 0x0000000103047812 */ /* 0x000fe200078ec0ff */
[----:B------:R-:W-:Y:S01]  /*1230*/  FMUL R14, R14, R9 ;  /* 0x000000090e0e7220 */ /* 0x000fe20000400000 */
[----:B------:R-:W-:Y:S01]  /*1240*/  FMUL.FTZ R10, R11, R11 ;  /* 0x0000000b0b0a7220 */ /* 0x000fe20000410000 */
[----:B------:R-:W-:Y:S01]  /*1250*/  VIADD R3, R3, 0x1 ;  /* 0x0000000103037836 */ /* 0x000fe20000000000 */
[----:B------:R-:W-:Y:S01]  /*1260*/  ISETP.NE.U32.AND P0, PT, R4, 0x1, PT ;  /* 0x000000010400780c */ /* 0x000fe20003f05070 */
[C---:B------:R-:W-:Y:S01]  /*1270*/  FMUL R4, R14.reuse, 0.63661974668502807617 ;  /* 0x3f22f9830e047820 */ /* 0x040fe20000400000 */
[----:B------:R-:W-:Y:S01]  /*1280*/  FADD.FTZ R9, |R14|, -RZ ;  /* 0x800000ff0e097221 */ /* 0x000fe20000010200 */
[----:B------:R-:W-:Y:S01]  /*1290*/  MOV R5, 0xb94d4153 ;  /* 0xb94d415300057802 */ /* 0x000fe20000000f00 */
[----:B------:R-:W-:Y:S01]  /*12a0*/  IMAD.MOV.U32 R6, RZ, RZ, 0x3c0885e4 ;  /* 0x3c0885e4ff067424 */ /* 0x000fe200078e00ff */
[----:B------:R-:W-:Y:S01]  /*12b0*/  LOP3.LUT P3, RZ, R3, 0x2, RZ, 0xc0, !PT ;  /* 0x0000000203ff7812 */ /* 0x000fe2000786c0ff */
[----:B------:R-:W-:Y:S01]  /*12c0*/  BSSY B0, `(.L_x_9) ;  /* 0x000004f000007945 */ /* 0x000fe20003800000 */
[----:B------:R-:W0:Y:S01]  /*12d0*/  F2I.FTZ.NTZ R4, R4 ;  /* 0x0000000400047305 */ /* 0x000e220000213100 */
[----:B------:R-:W-:-:S05]  /*12e0*/  FSEL R3, R11, 1, !P0 ;  /* 0x3f8000000b037808 */ /* 0x000fca0004000000 */
[----:B------:R-:W-:Y:S02]  /*12f0*/  @P0 IMAD.MOV.U32 R7, RZ, RZ, 0x37cbac00 ;  /* 0x37cbac00ff070424 */ /* 0x000fe400078e00ff */
[----:B------:R-:W-:Y:S02]  /*1300*/  @P0 IMAD.MOV.U32 R6, RZ, RZ, 0x3d2aaabb ;  /* 0x3d2aaabbff060424 */ /* 0x000fe400078e00ff */
[C---:B------:R-:W-:Y:S01]  /*1310*/  @P0 FFMA.FTZ R5, R10.reuse, R7, -0.0013887860113754868507 ;  /* 0xbab607ed0a050423 */ /* 0x040fe20000010007 */
[----:B------:R-:W-:Y:S02]  /*1320*/  IMAD.MOV.U32 R7, RZ, RZ, -0x41d55558 ;  /* 0xbe2aaaa8ff077424 */ /* 0x000fe400078e00ff */
[----:B------:R-:W-:Y:S01]  /*1330*/  @P0 IMAD.MOV.U32 R7, RZ, RZ, -0x41000001 ;  /* 0xbeffffffff070424 */ /* 0x000fe200078e00ff */
[----:B------:R-:W-:Y:S01]  /*1340*/  FSETP.GE.AND P0, PT, R9, 105615, PT ;  /* 0x47ce47800900780b */ /* 0x000fe20003f06000 */
[----:B------:R-:W-:Y:S01]  /*1350*/  FFMA.FTZ R6, R10, R5, R6 ;  /* 0x000000050a067223 */ /* 0x000fe20000010006 */
[----:B0-----:R-:W-:-:S03]  /*1360*/  I2FP.F32.S32 R5, R4 ;  /* 0x0000000400057245 */ /* 0x001fc60000201400 */
[C---:B------:R-:W-:Y:S01]  /*1370*/  FFMA.FTZ R6, R10.reuse, R6, R7 ;  /* 0x000000060a067223 */ /* 0x040fe20000010007 */
[----:B------:R-:W-:Y:S01]  /*1380*/  FFMA.FTZ R10, R10, R3, RZ ;  /* 0x000000030a0a7223 */ /* 0x000fe200000100ff */
[----:B------:R-:W-:-:S03]  /*1390*/  FFMA.FTZ R8, R5, -1.5707962512969970703, R14 ;  /* 0xbfc90fda05087823 */ /* 0x000fc6000001000e */
[----:B------:R-:W-:Y:S01]  /*13a0*/  FFMA.FTZ R3, R10, R6, R3 ;  /* 0x000000060a037223 */ /* 0x000fe20000010003 */
[----:B------:R-:W-:-:S03]  /*13b0*/  FFMA.FTZ R8, R5, -7.5497894158615963534e-08, R8 ;  /* 0xb3a2216805087823 */ /* 0x000fc60000010008 */
[----:B------:R-:W-:Y:S01]  /*13c0*/  @P3 FFMA.FTZ R3, R3, -1, RZ ;  /* 0xbf80000003033823 */ /* 0x000fe200000100ff */
[----:B------:R-:W-:Y:S01]  /*13d0*/  FFMA.FTZ R5, R5, -5.3903029534742383927e-15, R8 ;  /* 0xa7c234c505057823 */ /* 0x000fe20000010008 */
[----:B------:R-:W-:Y:S06]  /*13e0*/  @!P0 BRA `(.L_x_10) ;  /* 0x0000000000f08947 */ /* 0x000fec0003800000 */
[----:B------:R-:W-:-:S13]  /*13f0*/  FSETP.NEU.AND P0, PT, R9, +INF , PT ;  /* 0x7f8000000900780b */ /* 0x000fda0003f0d000 */
[----:B------:R-:W-:Y:S01]  /*1400*/  @!P0 FMUL.FTZ R5, RZ, R14 ;  /* 0x0000000eff058220 */ /* 0x000fe20000410000 */
[----:B------:R-:W-:Y:S01]  /*1410*/  @!P0 IMAD.MOV.U32 R4, RZ, RZ, RZ ;  /* 0x000000ffff048224 */ /* 0x000fe200078e00ff */
[----:B------:R-:W-:Y:S06]  /*1420*/  @!P0 BRA `(.L_x_10) ;  /* 0x0000000000e08947 */ /* 0x000fec0003800000 */
[----:B------:R-:W-:Y:S01]  /*1430*/  SHF.R.U32.HI R16, RZ, 0x17, R14 ;  /* 0x00000017ff107819 */ /* 0x000fe2000001160e */
[----:B------:R-:W-:Y:S01]  /*1440*/  IMAD.MOV.U32 R4, RZ, RZ, RZ ;  /* 0x000000ffff047224 */ /* 0x000fe200078e00ff */
[----:B------:R-:W-:Y:S01]  /*1450*/  SHF.L.U32 R7, R14, 0x8, RZ ;  /* 0x000000080e077819 */ /* 0x000fe200000006ff */
        /* <DEDUP_REMOVED lines=8> */
.L_x_11:
[----:B------:R-:W-:-:S04]  /*14e0*/  IADD3 R10, P0, R12, UR6, RZ ;  /* 0x000000060c0a7c10 */ /* 0x000fc8000ff1e0ff */
[----:B------:R-:W-:-:S06]  /*14f0*/  IADD3.X R11, R15, UR7, RZ, P0, !PT ;  /* 0x000000070f0b7c10 */ /* 0x000fcc00087fe4ff */
[----:B------:R-:W2:Y:S01]  /*1500*/  LDG.E.CONSTANT R11, desc[UR4][R10.64] ;  /* 0x000000040a0b7981 */ /* 0x000ea2000c1e9900 */
[----:B------:R-:W-:Y:S01]  /*1510*/  IADD3 R12, P3, R12, 0x4, RZ ;  /* 0x000000040c0c7810 */ /* 0x000fe20007f7e0ff */
[----:B------:R-:W-:Y:S02]  /*1520*/  IMAD.MOV.U32 R8, RZ, RZ, R4 ;  /* 0x000000ffff087224 */ /* 0x000fe400078e0004 */
[----:B------:R-:W-:Y:S01]  /*1530*/  IMAD.MOV.U32 R9, RZ, RZ, RZ ;  /* 0x000000ffff097224 */ /* 0x000fe200078e00ff */
        /* <DEDUP_REMOVED lines=35> */
[----:B------:R-:W-:Y:S01]  /*1770*/  IMAD.MOV R5, RZ, RZ, -R4 ;  /* 0x000000ffff057224 */ /* 0x000fe200078e0a04 */
[----:B------:R-:W-:-:S03]  /*1780*/  ISETP.GE.AND P3, PT, R14, RZ, PT ;  /* 0x000000ff0e00720c */ /* 0x000fc60003f66270 */
[----:B------:R-:W-:Y:S01]  /*1790*/  @!P0 IMAD.MOV.U32 R4, RZ, RZ, R5 ;  /* 0x000000ffff048224 */ /* 0x000fe200078e0005 */
[----:B0-----:R-:W-:-:S09]  /*17a0*/  FSEL R5, -R6, R6, !P3 ;  /* 0x0000000606057208 */ /* 0x001fd20005800100 */
.L_x_10:
[----:B------:R-:W-:Y:S05]  /*17b0*/  BSYNC B0 ;  /* 0x0000000000007941 */ /* 0x000fea0003800000 */
.L_x_9:
[----:B------:R-:W-:Y:S01]  /*17c0*/  LOP3.LUT R6, R4, 0x1, RZ, 0xc0, !PT ;  /* 0x0000000104067812 */ /* 0x000fe200078ec0ff */
[C---:B------:R-:W-:Y:S01]  /*17d0*/  FMUL.FTZ R12, R5.reuse, R5 ;  /* 0x00000005050c7220 */ /* 0x040fe20000410000 */
[----:B------:R-:W-:Y:S01]  /*17e0*/  MOV R8, 0xb94d4153 ;  /* 0xb94d415300087802 */ /* 0x000fe20000000f00 */
[----:B------:R-:W-:Y:S01]  /*17f0*/  IMAD.MOV.U32 R9, RZ, RZ, 0x3c0885e4 ;  /* 0x3c0885e4ff097424 */ /* 0x000fe200078e00ff */
[----:B------:R-:W-:Y:S01]  /*1800*/  ISETP.NE.U32.AND P0, PT, R6, 0x1, PT ;  /* 0x000000010600780c */ /* 0x000fe20003f05070 */
[----:B------:R-:W-:Y:S01]  /*1810*/  VIADD R10, R4, 0x1 ;  /* 0x00000001040a7836 */ /* 0x000fe20000000000 */
[----:B------:R-:W0:Y:S01]  /*1820*/  LDC.64 R6, c[0x0][0x220] ;  /* 0x00008800ff067b82 */ /* 0x000e220000000a00 */
[----:B------:R-:W-:Y:S01]  /*1830*/  IMAD.MOV.U32 R4, RZ, RZ, -0x41d55558 ;  /* 0xbe2aaaa8ff047424 */ /* 0x000fe200078e00ff */
[----:B------:R-:W-:Y:S02]  /*1840*/  FSEL R5, R5, 1, !P0 ;  /* 0x3f80000005057808 */ /* 0x000fe40004000000 */
[----:B------:R-:W-:-:S07]  /*1850*/  LOP3.LUT P3, RZ, R10, 0x2, RZ, 0xc0, !PT ;  /* 0x000000020aff7812 */ /* 0x000fce000786c0ff */
[----:B------:R-:W-:Y:S02]  /*1860*/  @P0 IMAD.MOV.U32 R11, RZ, RZ, 0x37cbac00 ;  /* 0x37cbac00ff0b0424 */ /* 0x000fe400078e00ff */
[----:B------:R-:W-:Y:S02]  /*1870*/  @P0 IMAD.MOV.U32 R9, RZ, RZ, 0x3d2aaabb ;  /* 0x3d2aaabbff090424 */ /* 0x000fe400078e00ff */
[----:B------:R-:W-:Y:S01]  /*1880*/  @P0 FFMA.FTZ R8, R12, R11, -0.0013887860113754868507 ;  /* 0xbab607ed0c080423 */ /* 0x000fe2000001000b */
[----:B------:R-:W-:-:S03]  /*1890*/  @P0 IMAD.MOV.U32 R4, RZ, RZ, -0x41000001 ;  /* 0xbeffffffff040424 */ /* 0x000fc600078e00ff */
[----:B------:R-:W-:-:S04]  /*18a0*/  FFMA.FTZ R9, R12, R8, R9 ;  /* 0x000000080c097223 */ /* 0x000fc80000010009 */
[C---:B------:R-:W-:Y:S01]  /*18b0*/  FFMA.FTZ R4, R12.reuse, R9, R4 ;  /* 0x000000090c047223 */ /* 0x040fe20000010004 */
[----:B------:R-:W-:Y:S01]  /*18c0*/  FFMA.FTZ R12, R12, R5, RZ ;  /* 0x000000050c0c7223 */ /* 0x000fe200000100ff */
[----:B0-----:R-:W-:-:S04]  /*18d0*/  IMAD.WIDE R6, R13, 0x4, R6 ;  /* 0x000000040d067825 */ /* 0x001fc800078e0206 */
[----:B------:R-:W-:Y:S01]  /*18e0*/  FFMA.FTZ R5, R12, R4, R5 ;  /* 0x000000040c057223 */ /* 0x000fe20000010005 */
[----:B------:R-:W-:-:S03]  /*18f0*/  FSEL R4, R0, R3, !P1 ;  /* 0x0000000300047208 */ /* 0x000fc60004800000 */
[----:B------:R-:W-:-:S05]  /*1900*/  @P3 FFMA.FTZ R5, R5, -1, RZ ;  /* 0xbf80000005053823 */ /* 0x000fca00000100ff */
[----:B------:R-:W-:Y:S01]  /*1910*/  FSEL R5, R2, R5, !P1 ;  /* 0x0000000502057208 */ /* 0x000fe20004800000 */
[----:B------:R-:W-:Y:S06]  /*1920*/  @P2 EXIT ;  /* 0x000000000000294d */ /* 0x000fec0003800000 */
[----:B------:R-:W-:Y:S01]  /*1930*/  STG.E.64 desc[UR4][R6.64], R4 ;  /* 0x0000000406007986 */ /* 0x000fe2000c101b04 */
[----:B------:R-:W-:Y:S05]  /*1940*/  EXIT ;  /* 0x000000000000794d */ /* 0x000fea0003800000 */
.L_x_12:
[----:B------:R-:W-:-:S00]  /*1950*/  BRA `(.L_x_12) ;  /* 0xfffffffc00fc7947 */ /* 0x000fc0000383ffff */
[----:B------:R-:W-:-:S00]  /*1960*/  NOP ;  /* 0x0000000000007918 */ /* 0x000fc00000000000 */
        /* <DEDUP_REMOVED lines=9> */
.L_x_13:


//--------------------- .nv.global.init           --------------------------
	.section	.nv.global.init,"aw",@progbits
	.align	4
.nv.global.init:
	.type		__cudart_i2opi_f,@object
	.size		__cudart_i2opi_f,(_$_str - __cudart_i2opi_f)
__cudart_i2opi_f:
        /*0000*/ 	.byte	0x41, 0x90, 0x43, 0x3c, 0x99, 0x95, 0x62, 0xdb, 0xc0, 0xdd, 0x34, 0xf5, 0xd1, 0x57, 0x27, 0xfc
        /*0010*/ 	.byte	0x29, 0x15, 0x44, 0x4e, 0x6e, 0x83, 0xf9, 0xa2
	.type		_$_str,@object
	.size		_$_str,(.L_0 - _$_str)
_$_str:
        /*0018*/ 	.byte	0x5f, 0x5f, 0x43, 0x55, 0x44, 0x41, 0x5f, 0x46, 0x54, 0x5a, 0x00
.L_0:


//--------------------- .nv.constant0.triton_poi_fused_cat_0 --------------------------
	.section	.nv.constant0.triton_poi_fused_cat_0,"a",@progbits
	.sectionflags	@""
	.align	4
.nv.constant0.triton_poi_fused_cat_0:
	.zero		556
